	.headerflags	@"EF_CUDA_TEXMODE_UNIFIED EF_CUDA_64BIT_ADDRESS EF_CUDA_SM89 EF_CUDA_VIRTUAL_SM(EF_CUDA_SM89)"
	.elftype	@"ET_EXEC"


//--------------------- .nv.info                  --------------------------
	.section	.nv.info,"",@"SHT_CUDA_INFO"
	.align	4


	//----- nvinfo : EIATTR_REGCOUNT
	.align		4
        /*0000*/ 	.byte	0x04, 0x2f
        /*0002*/ 	.short	(.L_1 - .L_0)
	.align		4
.L_0:
        /*0004*/ 	.word	index@(triton__0d1d2de)
        /*0008*/ 	.word	0x00000010


	//----- nvinfo : EIATTR_MAX_STACK_SIZE
	.align		4
.L_1:
        /*000c*/ 	.byte	0x04, 0x23
        /*000e*/ 	.short	(.L_3 - .L_2)
	.align		4
.L_2:
        /*0010*/ 	.word	index@(triton__0d1d2de)
        /*0014*/ 	.word	0x00000000


	//----- nvinfo : EIATTR_MIN_STACK_SIZE
	.align		4
.L_3:
        /*0018*/ 	.byte	0x04, 0x12
        /*001a*/ 	.short	(.L_5 - .L_4)
	.align		4
.L_4:
        /*001c*/ 	.word	index@(triton__0d1d2de)
        /*0020*/ 	.word	0x00000000


	//----- nvinfo : EIATTR_FRAME_SIZE
	.align		4
.L_5:
        /*0024*/ 	.byte	0x04, 0x11
        /*0026*/ 	.short	(.L_7 - .L_6)
	.align		4
.L_6:
        /*0028*/ 	.word	index@(triton__0d1d2de)
        /*002c*/ 	.word	0x00000000
.L_7:


//--------------------- .nv.info.triton__0d1d2de  --------------------------
	.section	.nv.info.triton__0d1d2de,"",@"SHT_CUDA_INFO"
	.align	4


	//----- nvinfo : EIATTR_CUDA_API_VERSION
	.align		4
        /*0000*/ 	.byte	0x04, 0x37
        /*0002*/ 	.short	(.L_9 - .L_8)
.L_8:
        /*0004*/ 	.word	0x0000007b


	//----- nvinfo : EIATTR_PARAM_CBANK
	.align		4
.L_9:
        /*0008*/ 	.byte	0x04, 0x0a
        /*000a*/ 	.short	(.L_11 - .L_10)
	.align		4
.L_10:
        /*000c*/ 	.word	index@(.nv.constant0.triton__0d1d2de)
        /*0010*/ 	.short	0x0160
        /*0012*/ 	.short	0x0014


	//----- nvinfo : EIATTR_CBANK_PARAM_SIZE
	.align		4
.L_11:
        /*0014*/ 	.byte	0x03, 0x19
        /*0016*/ 	.short	0x0014


	//----- nvinfo : EIATTR_KPARAM_INFO
	.align		4
        /*0018*/ 	.byte	0x04, 0x17
        /*001a*/ 	.short	(.L_13 - .L_12)
.L_12:
        /*001c*/ 	.word	0x00000000
        /*0020*/ 	.short	0x0002
        /*0022*/ 	.short	0x0010
        /*0024*/ 	.byte	0x00, 0xf0, 0x11, 0x00


	//----- nvinfo : EIATTR_KPARAM_INFO
	.align		4
.L_13:
        /*0028*/ 	.byte	0x04, 0x17
        /*002a*/ 	.short	(.L_15 - .L_14)
.L_14:
        /*002c*/ 	.word	0x00000000
        /*0030*/ 	.short	0x0001
        /*0032*/ 	.short	0x0008
        /*0034*/ 	.byte	0x00, 0xf0, 0x21, 0x00


	//----- nvinfo : EIATTR_KPARAM_INFO
	.align		4
.L_15:
        /*0038*/ 	.byte	0x04, 0x17
        /*003a*/ 	.short	(.L_17 - .L_16)
.L_16:
        /*003c*/ 	.word	0x00000000
        /*0040*/ 	.short	0x0000
        /*0042*/ 	.short	0x0000
        /*0044*/ 	.byte	0x00, 0xf0, 0x21, 0x00


	//----- nvinfo : EIATTR_MAXREG_COUNT
	.align		4
.L_17:
        /*0048*/ 	.byte	0x03, 0x1b
        /*004a*/ 	.short	0x00ff


	//----- nvinfo : EIATTR_EXIT_INSTR_OFFSETS
	.align		4
        /*004c*/ 	.byte	0x04, 0x1c
        /*004e*/ 	.short	(.L_19 - .L_18)


	//   ....[0]....
.L_18:
        /*0050*/ 	.word	0x000002f0


	//----- nvinfo : EIATTR_MAX_THREADS
	.align		4
.L_19:
        /*0054*/ 	.byte	0x04, 0x05
        /*0056*/ 	.short	(.L_21 - .L_20)
.L_20:
        /*0058*/ 	.word	0x00000080
        /*005c*/ 	.word	0x00000001
        /*0060*/ 	.word	0x00000001
.L_21:


//--------------------- .nv.rel.action            --------------------------
	.section	.nv.rel.action,"",@"SHT_CUDA_RELOCINFO"
	.align	8
	.sectionentsize	8
        /*0000*/ 	.byte	0x73, 0x00, 0x00, 0x00, 0x00, 0x00, 0x00, 0x00, 0x00, 0x00, 0x00, 0x11, 0x25, 0x00, 0x05, 0x36


//--------------------- .nv.constant0.triton__0d1d2de --------------------------
	.section	.nv.constant0.triton__0d1d2de,"a",@progbits
	.align	4
.nv.constant0.triton__0d1d2de:
	.zero		372


//--------------------- .text.triton__0d1d2de     --------------------------
	.section	.text.triton__0d1d2de,"ax",@progbits
	.sectioninfo	@"SHI_REGISTERS=16"
	.align	128
        .global         triton__0d1d2de
        .type           triton__0d1d2de,@function
        .size           triton__0d1d2de,(.L_x_1 - triton__0d1d2de)
        .other          triton__0d1d2de,@"STO_CUDA_ENTRY STV_DEFAULT"
triton__0d1d2de:
.text.triton__0d1d2de:
[----:B------:R-:W-:-:S02]  /*0000*/  IMAD.MOV.U32 R1, RZ, RZ, c[0x0][0x28] ;  /* 0x00000a00ff017624 */ /* 0x000fc400078e00ff */
[----:B------:R-:W0:Y:S01]  /*0010*/  S2R R0, SR_TID.X ;  /* 0x0000000000007919 */ /* 0x000e220000002100 */
[----:B------:R-:W-:-:S03]  /*0020*/  ULDC.64 UR4, c[0x0][0x118] ;  /* 0x0000460000047ab9 */ /* 0x000fc60000000a00 */
[----:B------:R-:W1:Y:S01]  /*0030*/  S2R R5, SR_CTAID.X ;  /* 0x0000000000057919 */ /* 0x000e620000002500 */
[----:B0-----:R-:W-:Y:S01]  /*0040*/  IMAD.SHL.U32 R0, R0, 0x8, RZ ;  /* 0x0000000800007824 */ /* 0x001fe200078e00ff */
[----:B-1----:R-:W-:-:S04]  /*0050*/  SHF.R.S32.HI R3, RZ, 0x15, R5 ;  /* 0x00000015ff037819 */ /* 0x002fc80000011405 */
[----:B------:R-:W-:Y:S02]  /*0060*/  LOP3.LUT R0, R0, 0x3f8, RZ, 0xc0, !PT ;  /* 0x000003f800007812 */ /* 0x000fe400078ec0ff */
[----:B------:R-:W-:-:S03]  /*0070*/  SGXT R3, R3, 0x1 ;  /* 0x000000010303781a */ /* 0x000fc60000000200 */
[----:B------:R-:W-:-:S05]  /*0080*/  IMAD R0, R5, 0x400, R0 ;  /* 0x0000040005007824 */ /* 0x000fca00078e0200 */
[CC--:B------:R-:W-:Y:S02]  /*0090*/  LEA.HI R2, R3.reuse, R0.reuse, RZ, 0x8 ;  /* 0x0000000003027211 */ /* 0x0c0fe400078f40ff */
[----:B------:R-:W-:Y:S02]  /*00a0*/  LEA.HI R3, R3, R0, RZ, 0x12 ;  /* 0x0000000003037211 */ /* 0x000fe400078f90ff */
[----:B------:R-:W-:Y:S02]  /*00b0*/  SHF.R.S32.HI R4, RZ, 0x8, R2 ;  /* 0x00000008ff047819 */ /* 0x000fe40000011402 */
[----:B------:R-:W-:Y:S02]  /*00c0*/  SHF.R.S32.HI R3, RZ, 0x12, R3 ;  /* 0x00000012ff037819 */ /* 0x000fe40000011403 */
[----:B------:R-:W-:-:S03]  /*00d0*/  LEA.HI R5, R4, R4, RZ, 0x9 ;  /* 0x0000000404057211 */ /* 0x000fc600078f48ff */
[----:B------:R-:W-:Y:S01]  /*00e0*/  IMAD.SHL.U32 R3, R3, 0x400, RZ ;  /* 0x0000040003037824 */ /* 0x000fe200078e00ff */
[----:B------:R-:W-:Y:S02]  /*00f0*/  LOP3.LUT R7, R5, 0xffe00, RZ, 0xc0, !PT ;  /* 0x000ffe0005077812 */ /* 0x000fe400078ec0ff */
[----:B------:R-:W-:-:S03]  /*0100*/  LOP3.LUT R5, R2, 0xffffff00, RZ, 0xc0, !PT ;  /* 0xffffff0002057812 */ /* 0x000fc600078ec0ff */
[----:B------:R-:W-:Y:S01]  /*0110*/  IMAD.IADD R7, R4, 0x1, -R7 ;  /* 0x0000000104077824 */ /* 0x000fe200078e0a07 */
[----:B------:R-:W-:Y:S01]  /*0120*/  SHF.R.S32.HI R4, RZ, 0x1f, R3 ;  /* 0x0000001fff047819 */ /* 0x000fe20000011403 */
[----:B------:R-:W-:Y:S02]  /*0130*/  IMAD.IADD R2, R0, 0x1, -R5 ;  /* 0x0000000100027824 */ /* 0x000fe400078e0a05 */
[----:B------:R-:W-:-:S03]  /*0140*/  IMAD.SHL.U32 R7, R7, 0x1000, RZ ;  /* 0x0000100007077824 */ /* 0x000fc600078e00ff */
[----:B------:R-:W-:Y:S02]  /*0150*/  SHF.R.S32.HI R5, RZ, 0x1f, R2 ;  /* 0x0000001fff057819 */ /* 0x000fe40000011402 */
[----:B------:R-:W-:Y:S02]  /*0160*/  IADD3 R2, P0, P1, R7, R2, R3 ;  /* 0x0000000207027210 */ /* 0x000fe4000791e003 */
[----:B------:R-:W-:-:S04]  /*0170*/  SHF.R.S32.HI R7, RZ, 0x1f, R7 ;  /* 0x0000001fff077819 */ /* 0x000fc80000011407 */
[----:B------:R-:W-:Y:S02]  /*0180*/  IADD3.X R5, R7, R5, R4, P0, P1 ;  /* 0x0000000507057210 */ /* 0x000fe400007e2404 */
[----:B------:R-:W-:-:S04]  /*0190*/  LEA R4, P0, R2, c[0x0][0x160], 0x1 ;  /* 0x0000580002047a11 */ /* 0x000fc800078008ff */
[----:B------:R-:W-:-:S06]  /*01a0*/  LEA.HI.X R5, R2, c[0x0][0x164], R5, 0x1, P0 ;  /* 0x0000590002057a11 */ /* 0x000fcc00000f0c05 */
[----:B------:R-:W2:Y:S01]  /*01b0*/  LDG.E.EL.128 R4, [R4.64+0x600] ;  /* 0x0006000404047981 */ /* 0x000ea2000c2e1d00 */
[----:B------:R-:W-:Y:S01]  /*01c0*/  IMAD.MOV.U32 R13, RZ, RZ, 0x2 ;  /* 0x00000002ff0d7424 */ /* 0x000fe200078e00ff */
[----:B--2---:R-:W-:Y:S01]  /*01d0*/  PRMT R2, R4, 0x7632, R2 ;  /* 0x0000763204027816 */ /* 0x004fe20000000002 */
[----:B------:R-:W-:Y:S01]  /*01e0*/  IMAD.U32 R11, R6, 0x10000, RZ ;  /* 0x00010000060b7824 */ /* 0x000fe200078e00ff */
[C---:B------:R-:W-:Y:S01]  /*01f0*/  PRMT R3, R5.reuse, 0x7632, R3 ;  /* 0x0000763205037816 */ /* 0x040fe20000000003 */
[----:B------:R-:W-:Y:S01]  /*0200*/  IMAD.U32 R9, R4, 0x10000, RZ ;  /* 0x0001000004097824 */ /* 0x000fe200078e00ff */
[----:B------:R-:W-:Y:S01]  /*0210*/  PRMT R8, R6, 0x7632, R8 ;  /* 0x0000763206087816 */ /* 0x000fe20000000008 */
[----:B------:R-:W-:Y:S01]  /*0220*/  IMAD.U32 R10, R5, 0x10000, RZ ;  /* 0x00010000050a7824 */ /* 0x000fe200078e00ff */
[----:B------:R-:W-:Y:S01]  /*0230*/  PRMT R6, R7, 0x7632, R6 ;  /* 0x0000763207067816 */ /* 0x000fe20000000006 */
[----:B------:R-:W-:Y:S02]  /*0240*/  IMAD.U32 R2, R2, 0x10000, RZ ;  /* 0x0001000002027824 */ /* 0x000fe400078e00ff */
[----:B------:R-:W-:-:S02]  /*0250*/  IMAD.U32 R3, R3, 0x10000, RZ ;  /* 0x0001000003037824 */ /* 0x000fc400078e00ff */
[----:B------:R-:W-:Y:S01]  /*0260*/  IMAD.U32 R7, R7, 0x10000, RZ ;  /* 0x0001000007077824 */ /* 0x000fe200078e00ff */
[----:B------:R-:W-:Y:S01]  /*0270*/  F2FP.BF16.F32.PACK_AB R4, R2, R9 ;  /* 0x000000090204723e */ /* 0x000fe200000010ff */
[----:B------:R-:W-:Y:S01]  /*0280*/  IMAD.U32 R8, R8, 0x10000, RZ ;  /* 0x0001000008087824 */ /* 0x000fe200078e00ff */
[----:B------:R-:W-:Y:S01]  /*0290*/  F2FP.BF16.F32.PACK_AB R5, R3, R10 ;  /* 0x0000000a0305723e */ /* 0x000fe200000010ff */
[----:B------:R-:W-:Y:S02]  /*02a0*/  IMAD.U32 R12, R6, 0x10000, RZ ;  /* 0x00010000060c7824 */ /* 0x000fe400078e00ff */
[----:B------:R-:W-:Y:S01]  /*02b0*/  IMAD.WIDE R2, R0, R13, c[0x0][0x168] ;  /* 0x00005a0000027625 */ /* 0x000fe200078e020d */
[----:B------:R-:W-:Y:S02]  /*02c0*/  F2FP.BF16.F32.PACK_AB R6, R8, R11 ;  /* 0x0000000b0806723e */ /* 0x000fe400000010ff */
[----:B------:R-:W-:-:S05]  /*02d0*/  F2FP.BF16.F32.PACK_AB R7, R12, R7 ;  /* 0x000000070c07723e */ /* 0x000fca00000010ff */
[----:B------:R-:W-:Y:S01]  /*02e0*/  STG.E.128 [R2.64], R4 ;  /* 0x0000000402007986 */ /* 0x000fe2000c101d04 */
[----:B------:R-:W-:Y:S05]  /*02f0*/  EXIT ;  /* 0x000000000000794d */ /* 0x000fea0003800000 */
.L_x_0:
[----:B------:R-:W-:-:S00]  /*0300*/  BRA `(.L_x_0) ;  /* 0xfffffff000007947 */ /* 0x000fc0000383ffff */
[----:B------:R-:W-:-:S00]  /*0310*/  NOP ;  /* 0x0000000000007918 */ /* 0x000fc00000000000 */
        /* <DEDUP_REMOVED lines=14> */
.L_x_1:
